//
// Generated by NVIDIA NVVM Compiler
//
// Compiler Build ID: CL-36424714
// Cuda compilation tools, release 13.0, V13.0.88
// Based on NVVM 20.0.0
//

.version 9.0
.target sm_100
.address_size 64

	// .globl	_Z18unpack8bits_kernelPfS_PKa

.visible .entry _Z18unpack8bits_kernelPfS_PKa(
	.param .u64 .ptr .align 1 _Z18unpack8bits_kernelPfS_PKa_param_0,
	.param .u64 .ptr .align 1 _Z18unpack8bits_kernelPfS_PKa_param_1,
	.param .u64 .ptr .align 1 _Z18unpack8bits_kernelPfS_PKa_param_2
)
{
	.reg .b16 	%rs<3>;
	.reg .b32 	%r<5>;
	.reg .b32 	%f<3>;
	.reg .b64 	%rd<12>;

	ld.param.u64 	%rd1, [_Z18unpack8bits_kernelPfS_PKa_param_0];
	ld.param.u64 	%rd2, [_Z18unpack8bits_kernelPfS_PKa_param_1];
	ld.param.u64 	%rd3, [_Z18unpack8bits_kernelPfS_PKa_param_2];
	cvta.to.global.u64 	%rd4, %rd2;
	cvta.to.global.u64 	%rd5, %rd1;
	cvta.to.global.u64 	%rd6, %rd3;
	mov.u32 	%r1, %ntid.x;
	mov.u32 	%r2, %ctaid.x;
	mov.u32 	%r3, %tid.x;
	mad.lo.s32 	%r4, %r1, %r2, %r3;
	mul.wide.u32 	%rd7, %r4, 2;
	add.s64 	%rd8, %rd6, %rd7;
	ld.global.s8 	%rs1, [%rd8];
	cvt.rn.f32.s16 	%f1, %rs1;
	mul.wide.u32 	%rd9, %r4, 4;
	add.s64 	%rd10, %rd5, %rd9;
	st.global.f32 	[%rd10], %f1;
	ld.global.s8 	%rs2, [%rd8+1];
	cvt.rn.f32.s16 	%f2, %rs2;
	add.s64 	%rd11, %rd4, %rd9;
	st.global.f32 	[%rd11], %f2;
	ret;

}


// ===== COMPILED SASS (sm_100) =====

	.target	sm_100

	.elftype	@"ET_EXEC"


//--------------------- .note.nv.tkinfo           --------------------------
	.section	.note.nv.tkinfo,"",@"SHT_NOTE"
	.sectionflags	@"SHF_NOTE_NV_TKINFO"
	.tkinfo
        /*0018*/ 	.word	0x00000002
        /*0030*/ 	.string	""
        /*0030*/ 	.string	"ptxas"
        /*0030*/ 	.string	"Cuda compilation tools, release 13.0, V13.0.88"
        /*0030*/ 	.string	"Build cuda_13.0.r13.0/compiler.36424714_0"
        /*0030*/ 	.string	"-arch sm_100 -m 64 "



//--------------------- .note.nv.cuinfo           --------------------------
	.section	.note.nv.cuinfo,"",@"SHT_NOTE"
	.sectionflags	@"SHF_NOTE_NV_CUINFO"
        /*0018*/ 	.short	0x0002
        /*001a*/ 	.short	0x0064
        /*001c*/ 	.short	0x0082
	.zero		2


//--------------------- .nv.info                  --------------------------
	.section	.nv.info,"",@"SHT_CUDA_INFO"
	.align	4


	//----- nvinfo : EIATTR_REGCOUNT
	.align		4
        /*0000*/ 	.byte	0x04, 0x2f
        /*0002*/ 	.short	(.L_1 - .L_0)
	.align		4
.L_0:
        /*0004*/ 	.word	index@(_Z18unpack8bits_kernelPfS_PKa)
        /*0008*/ 	.word	0x00000010


	//----- nvinfo : EIATTR_FRAME_SIZE
	.align		4
.L_1:
        /*000c*/ 	.byte	0x04, 0x11
        /*000e*/ 	.short	(.L_3 - .L_2)
	.align		4
.L_2:
        /*0010*/ 	.word	index@(_Z18unpack8bits_kernelPfS_PKa)
        /*0014*/ 	.word	0x00000000


	//----- nvinfo : EIATTR_MIN_STACK_SIZE
	.align		4
.L_3:
        /*0018*/ 	.byte	0x04, 0x12
        /*001a*/ 	.short	(.L_5 - .L_4)
	.align		4
.L_4:
        /*001c*/ 	.word	index@(_Z18unpack8bits_kernelPfS_PKa)
        /*0020*/ 	.word	0x00000000
.L_5:


//--------------------- .nv.compat                --------------------------
	.section	.nv.compat,"",@"SHT_CUDA_COMPAT_INFO"
	.align	4
        /*0000*/ 	.byte	0x02, 0x09, 0x00, 0x00, 0x02, 0x02, 0x01, 0x00, 0x02, 0x05, 0x05, 0x00, 0x03, 0x07, 0x01, 0x01
        /*0010*/ 	.byte	0x02, 0x03, 0x00, 0x00, 0x02, 0x06, 0x01, 0x00, 0x04, 0x0b, 0x08, 0x00, 0x09, 0x00, 0x00, 0x00
        /*0020*/ 	.byte	0x00, 0x00, 0x00, 0x00


//--------------------- .nv.info._Z18unpack8bits_kernelPfS_PKa --------------------------
	.section	.nv.info._Z18unpack8bits_kernelPfS_PKa,"",@"SHT_CUDA_INFO"
	.sectionflags	@""
	.align	4


	//----- nvinfo : EIATTR_CUDA_API_VERSION
	.align		4
        /*0000*/ 	.byte	0x04, 0x37
        /*0002*/ 	.short	(.L_7 - .L_6)
.L_6:
        /*0004*/ 	.word	0x00000082


	//----- nvinfo : EIATTR_KPARAM_INFO
	.align		4
.L_7:
        /*0008*/ 	.byte	0x04, 0x17
        /*000a*/ 	.short	(.L_9 - .L_8)
.L_8:
        /*000c*/ 	.word	0x00000000
        /*0010*/ 	.short	0x0002
        /*0012*/ 	.short	0x0010
        /*0014*/ 	.byte	0x00, 0xf5, 0x21, 0x00


	//----- nvinfo : EIATTR_KPARAM_INFO
	.align		4
.L_9:
        /*0018*/ 	.byte	0x04, 0x17
        /*001a*/ 	.short	(.L_11 - .L_10)
.L_10:
        /*001c*/ 	.word	0x00000000
        /*0020*/ 	.short	0x0001
        /*0022*/ 	.short	0x0008
        /*0024*/ 	.byte	0x00, 0xf5, 0x21, 0x00


	//----- nvinfo : EIATTR_KPARAM_INFO
	.align		4
.L_11:
        /*0028*/ 	.byte	0x04, 0x17
        /*002a*/ 	.short	(.L_13 - .L_12)
.L_12:
        /*002c*/ 	.word	0x00000000
        /*0030*/ 	.short	0x0000
        /*0032*/ 	.short	0x0000
        /*0034*/ 	.byte	0x00, 0xf5, 0x21, 0x00


	//----- nvinfo : EIATTR_SPARSE_MMA_MASK
	.align		4
.L_13:
        /*0038*/ 	.byte	0x03, 0x50
        /*003a*/ 	.short	0x0000


	//----- nvinfo : EIATTR_MAXREG_COUNT
	.align		4
        /*003c*/ 	.byte	0x03, 0x1b
        /*003e*/ 	.short	0x00ff


	//----- nvinfo : EIATTR_MERCURY_ISA_VERSION
	.align		4
        /*0040*/ 	.byte	0x03, 0x5f
        /*0042*/ 	.short	0x0101


	//----- nvinfo : EIATTR_VRC_CTA_INIT_COUNT
	.align		4
        /*0044*/ 	.byte	0x02, 0x4a
	.zero		1
	.zero		1


	//----- nvinfo : EIATTR_EXIT_INSTR_OFFSETS
	.align		4
        /*0048*/ 	.byte	0x04, 0x1c
        /*004a*/ 	.short	(.L_15 - .L_14)


	//   ....[0]....
.L_14:
        /*004c*/ 	.word	0x00000120


	//----- nvinfo : EIATTR_CBANK_PARAM_SIZE
	.align		4
.L_15:
        /*0050*/ 	.byte	0x03, 0x19
        /*0052*/ 	.short	0x0018


	//----- nvinfo : EIATTR_PARAM_CBANK
	.align		4
        /*0054*/ 	.byte	0x04, 0x0a
        /*0056*/ 	.short	(.L_17 - .L_16)
	.align		4
.L_16:
        /*0058*/ 	.word	index@(.nv.constant0._Z18unpack8bits_kernelPfS_PKa)
        /*005c*/ 	.short	0x0380
        /*005e*/ 	.short	0x0018


	//----- nvinfo : EIATTR_SW_WAR
	.align		4
.L_17:
        /*0060*/ 	.byte	0x04, 0x36
        /*0062*/ 	.short	(.L_19 - .L_18)
.L_18:
        /*0064*/ 	.word	0x00000008
.L_19:


//--------------------- .nv.callgraph             --------------------------
	.section	.nv.callgraph,"",@"SHT_CUDA_CALLGRAPH"
	.align	4
	.sectionentsize	8
	.align		4
        /*0000*/ 	.word	0x00000000
	.align		4
        /*0004*/ 	.word	0xffffffff
	.align		4
        /*0008*/ 	.word	0x00000000
	.align		4
        /*000c*/ 	.word	0xfffffffe
	.align		4
        /*0010*/ 	.word	0x00000000
	.align		4
        /*0014*/ 	.word	0xfffffffd
	.align		4
        /*0018*/ 	.word	0x00000000
	.align		4
        /*001c*/ 	.word	0xfffffffc


//--------------------- .text._Z18unpack8bits_kernelPfS_PKa --------------------------
	.section	.text._Z18unpack8bits_kernelPfS_PKa,"ax",@progbits
	.align	128
        .global         _Z18unpack8bits_kernelPfS_PKa
        .type           _Z18unpack8bits_kernelPfS_PKa,@function
        .size           _Z18unpack8bits_kernelPfS_PKa,(.L_x_1 - _Z18unpack8bits_kernelPfS_PKa)
        .other          _Z18unpack8bits_kernelPfS_PKa,@"STO_CUDA_ENTRY STV_DEFAULT"
_Z18unpack8bits_kernelPfS_PKa:
.text._Z18unpack8bits_kernelPfS_PKa:
[----:B------:R-:W-:Y:S01]  /*0000*/  LDC R1, c[0x0][0x37c] ;  /* 0x0000df00ff017b82 */ /* 0x000fe20000000800 */
[----:B------:R-:W0:Y:S07]  /*0010*/  S2R R9, SR_CTAID.X ;  /* 0x0000000000097919 */ /* 0x000e2e0000002500 */
[----:B------:R-:W1:Y:S01]  /*0020*/  LDC.64 R2, c[0x0][0x390] ;  /* 0x0000e400ff027b82 */ /* 0x000e620000000a00 */
[----:B------:R-:W0:Y:S01]  /*0030*/  LDCU UR6, c[0x0][0x360] ;  /* 0x00006c00ff0677ac */ /* 0x000e220008000800 */
[----:B------:R-:W0:Y:S01]  /*0040*/  S2R R0, SR_TID.X ;  /* 0x0000000000007919 */ /* 0x000e220000002100 */
[----:B------:R-:W2:Y:S05]  /*0050*/  LDCU.64 UR4, c[0x0][0x358] ;  /* 0x00006b00ff0477ac */ /* 0x000eaa0008000a00 */
[----:B------:R-:W3:Y:S08]  /*0060*/  LDC.64 R4, c[0x0][0x380] ;  /* 0x0000e000ff047b82 */ /* 0x000ef00000000a00 */
[----:B------:R-:W4:Y:S01]  /*0070*/  LDC.64 R6, c[0x0][0x388] ;  /* 0x0000e200ff067b82 */ /* 0x000f220000000a00 */
[----:B0-----:R-:W-:-:S04]  /*0080*/  IMAD R9, R9, UR6, R0 ;  /* 0x0000000609097c24 */ /* 0x001fc8000f8e0200 */
[----:B-1----:R-:W-:-:S05]  /*0090*/  IMAD.WIDE.U32 R2, R9, 0x2, R2 ;  /* 0x0000000209027825 */ /* 0x002fca00078e0002 */
[----:B--2---:R-:W2:Y:S01]  /*00a0*/  LDG.E.S8 R0, desc[UR4][R2.64] ;  /* 0x0000000402007981 */ /* 0x004ea2000c1e1300 */
[C---:B---3--:R-:W-:Y:S01]  /*00b0*/  IMAD.WIDE.U32 R4, R9.reuse, 0x4, R4 ;  /* 0x0000000409047825 */ /* 0x048fe200078e0004 */
[----:B--2---:R-:W0:Y:S04]  /*00c0*/  I2F.S16 R11, R0 ;  /* 0x00000000000b7306 */ /* 0x004e280000101400 */
[----:B0-----:R-:W-:Y:S04]  /*00d0*/  STG.E desc[UR4][R4.64], R11 ;  /* 0x0000000b04007986 */ /* 0x001fe8000c101904 */
[----:B------:R-:W2:Y:S01]  /*00e0*/  LDG.E.S8 R8, desc[UR4][R2.64+0x1] ;  /* 0x0000010402087981 */ /* 0x000ea2000c1e1300 */
[----:B----4-:R-:W-:Y:S01]  /*00f0*/  IMAD.WIDE.U32 R6, R9, 0x4, R6 ;  /* 0x0000000409067825 */ /* 0x010fe200078e0006 */
[----:B--2---:R-:W0:Y:S04]  /*0100*/  I2F.S16 R13, R8 ;  /* 0x00000008000d7306 */ /* 0x004e280000101400 */
[----:B0-----:R-:W-:Y:S01]  /*0110*/  STG.E desc[UR4][R6.64], R13 ;  /* 0x0000000d06007986 */ /* 0x001fe2000c101904 */
[----:B------:R-:W-:Y:S05]  /*0120*/  EXIT ;  /* 0x000000000000794d */ /* 0x000fea0003800000 */
.L_x_0:
[----:B------:R-:W-:-:S00]  /*0130*/  BRA `(.L_x_0) ;  /* 0xfffffffc00fc7947 */ /* 0x000fc0000383ffff */
[----:B------:R-:W-:-:S00]  /*0140*/  NOP ;  /* 0x0000000000007918 */ /* 0x000fc00000000000 */
        /* <DEDUP_REMOVED lines=11> */
.L_x_1:


//--------------------- .nv.shared.reserved.0     --------------------------
	.section	.nv.shared.reserved.0,"aw",@nobits
	.weak		__nv_reservedSMEM_offset_0_alias
	.size		__nv_reservedSMEM_offset_0_alias, 0, 64
	.other		__nv_reservedSMEM_offset_0_alias,@"STO_CUDA_RESERVED_SHARED STV_DEFAULT"
__nv_reservedSMEM_offset_0_alias:
	.zero		0
	.zero		64


//--------------------- .nv.constant0._Z18unpack8bits_kernelPfS_PKa --------------------------
	.section	.nv.constant0._Z18unpack8bits_kernelPfS_PKa,"a",@progbits
	.sectionflags	@""
	.align	4
.nv.constant0._Z18unpack8bits_kernelPfS_PKa:
	.zero		920


//--------------------- SYMBOLS --------------------------

	.type		.nv.reservedSmem.offset0,@object
	.size		.nv.reservedSmem.offset0,0x4
